//
// Generated by NVIDIA NVVM Compiler
//
// Compiler Build ID: CL-36424714
// Cuda compilation tools, release 13.0, V13.0.88
// Based on NVVM 20.0.0
//

.version 9.0
.target sm_100
.address_size 64

	// .globl	_Z3addPfS_i

.visible .entry _Z3addPfS_i(
	.param .u64 .ptr .align 1 _Z3addPfS_i_param_0,
	.param .u64 .ptr .align 1 _Z3addPfS_i_param_1,
	.param .u32 _Z3addPfS_i_param_2
)
{
	.reg .b32 	%r<2>;
	.reg .b32 	%f<4>;
	.reg .b64 	%rd<8>;

	ld.param.u64 	%rd1, [_Z3addPfS_i_param_0];
	ld.param.u64 	%rd2, [_Z3addPfS_i_param_1];
	cvta.to.global.u64 	%rd3, %rd2;
	cvta.to.global.u64 	%rd4, %rd1;
	mov.u32 	%r1, %tid.x;
	mul.wide.u32 	%rd5, %r1, 4;
	add.s64 	%rd6, %rd4, %rd5;
	ld.global.f32 	%f1, [%rd6];
	add.s64 	%rd7, %rd3, %rd5;
	ld.global.f32 	%f2, [%rd7];
	add.f32 	%f3, %f1, %f2;
	st.global.f32 	[%rd6], %f3;
	ret;

}


// ===== COMPILED SASS (sm_100) =====

	.target	sm_100

	.elftype	@"ET_EXEC"


//--------------------- .note.nv.tkinfo           --------------------------
	.section	.note.nv.tkinfo,"",@"SHT_NOTE"
	.sectionflags	@"SHF_NOTE_NV_TKINFO"
	.tkinfo
        /*0018*/ 	.word	0x00000002
        /*0030*/ 	.string	""
        /*0030*/ 	.string	"ptxas"
        /*0030*/ 	.string	"Cuda compilation tools, release 13.0, V13.0.88"
        /*0030*/ 	.string	"Build cuda_13.0.r13.0/compiler.36424714_0"
        /*0030*/ 	.string	"-arch sm_100 -m 64 "



//--------------------- .note.nv.cuinfo           --------------------------
	.section	.note.nv.cuinfo,"",@"SHT_NOTE"
	.sectionflags	@"SHF_NOTE_NV_CUINFO"
        /*0018*/ 	.short	0x0002
        /*001a*/ 	.short	0x0064
        /*001c*/ 	.short	0x0082
	.zero		2


//--------------------- .nv.info                  --------------------------
	.section	.nv.info,"",@"SHT_CUDA_INFO"
	.align	4


	//----- nvinfo : EIATTR_REGCOUNT
	.align		4
        /*0000*/ 	.byte	0x04, 0x2f
        /*0002*/ 	.short	(.L_1 - .L_0)
	.align		4
.L_0:
        /*0004*/ 	.word	index@(_Z3addPfS_i)
        /*0008*/ 	.word	0x0000000a


	//----- nvinfo : EIATTR_FRAME_SIZE
	.align		4
.L_1:
        /*000c*/ 	.byte	0x04, 0x11
        /*000e*/ 	.short	(.L_3 - .L_2)
	.align		4
.L_2:
        /*0010*/ 	.word	index@(_Z3addPfS_i)
        /*0014*/ 	.word	0x00000000


	//----- nvinfo : EIATTR_MIN_STACK_SIZE
	.align		4
.L_3:
        /*0018*/ 	.byte	0x04, 0x12
        /*001a*/ 	.short	(.L_5 - .L_4)
	.align		4
.L_4:
        /*001c*/ 	.word	index@(_Z3addPfS_i)
        /*0020*/ 	.word	0x00000000
.L_5:


//--------------------- .nv.compat                --------------------------
	.section	.nv.compat,"",@"SHT_CUDA_COMPAT_INFO"
	.align	4
        /*0000*/ 	.byte	0x02, 0x09, 0x00, 0x00, 0x02, 0x02, 0x01, 0x00, 0x02, 0x05, 0x05, 0x00, 0x03, 0x07, 0x01, 0x01
        /*0010*/ 	.byte	0x02, 0x03, 0x00, 0x00, 0x02, 0x06, 0x01, 0x00, 0x04, 0x0b, 0x08, 0x00, 0x09, 0x00, 0x00, 0x00
        /*0020*/ 	.byte	0x00, 0x00, 0x00, 0x00


//--------------------- .nv.info._Z3addPfS_i      --------------------------
	.section	.nv.info._Z3addPfS_i,"",@"SHT_CUDA_INFO"
	.sectionflags	@""
	.align	4


	//----- nvinfo : EIATTR_CUDA_API_VERSION
	.align		4
        /*0000*/ 	.byte	0x04, 0x37
        /*0002*/ 	.short	(.L_7 - .L_6)
.L_6:
        /*0004*/ 	.word	0x00000082


	//----- nvinfo : EIATTR_KPARAM_INFO
	.align		4
.L_7:
        /*0008*/ 	.byte	0x04, 0x17
        /*000a*/ 	.short	(.L_9 - .L_8)
.L_8:
        /*000c*/ 	.word	0x00000000
        /*0010*/ 	.short	0x0002
        /*0012*/ 	.short	0x0010
        /*0014*/ 	.byte	0x00, 0xf0, 0x11, 0x00


	//----- nvinfo : EIATTR_KPARAM_INFO
	.align		4
.L_9:
        /*0018*/ 	.byte	0x04, 0x17
        /*001a*/ 	.short	(.L_11 - .L_10)
.L_10:
        /*001c*/ 	.word	0x00000000
        /*0020*/ 	.short	0x0001
        /*0022*/ 	.short	0x0008
        /*0024*/ 	.byte	0x00, 0xf5, 0x21, 0x00


	//----- nvinfo : EIATTR_KPARAM_INFO
	.align		4
.L_11:
        /*0028*/ 	.byte	0x04, 0x17
        /*002a*/ 	.short	(.L_13 - .L_12)
.L_12:
        /*002c*/ 	.word	0x00000000
        /*0030*/ 	.short	0x0000
        /*0032*/ 	.short	0x0000
        /*0034*/ 	.byte	0x00, 0xf5, 0x21, 0x00


	//----- nvinfo : EIATTR_SPARSE_MMA_MASK
	.align		4
.L_13:
        /*0038*/ 	.byte	0x03, 0x50
        /*003a*/ 	.short	0x0000


	//----- nvinfo : EIATTR_MAXREG_COUNT
	.align		4
        /*003c*/ 	.byte	0x03, 0x1b
        /*003e*/ 	.short	0x00ff


	//----- nvinfo : EIATTR_MERCURY_ISA_VERSION
	.align		4
        /*0040*/ 	.byte	0x03, 0x5f
        /*0042*/ 	.short	0x0101


	//----- nvinfo : EIATTR_VRC_CTA_INIT_COUNT
	.align		4
        /*0044*/ 	.byte	0x02, 0x4a
	.zero		1
	.zero		1


	//----- nvinfo : EIATTR_EXIT_INSTR_OFFSETS
	.align		4
        /*0048*/ 	.byte	0x04, 0x1c
        /*004a*/ 	.short	(.L_15 - .L_14)


	//   ....[0]....
.L_14:
        /*004c*/ 	.word	0x000000b0


	//----- nvinfo : EIATTR_CBANK_PARAM_SIZE
	.align		4
.L_15:
        /*0050*/ 	.byte	0x03, 0x19
        /*0052*/ 	.short	0x0014


	//----- nvinfo : EIATTR_PARAM_CBANK
	.align		4
        /*0054*/ 	.byte	0x04, 0x0a
        /*0056*/ 	.short	(.L_17 - .L_16)
	.align		4
.L_16:
        /*0058*/ 	.word	index@(.nv.constant0._Z3addPfS_i)
        /*005c*/ 	.short	0x0380
        /*005e*/ 	.short	0x0014


	//----- nvinfo : EIATTR_SW_WAR
	.align		4
.L_17:
        /*0060*/ 	.byte	0x04, 0x36
        /*0062*/ 	.short	(.L_19 - .L_18)
.L_18:
        /*0064*/ 	.word	0x00000008
.L_19:


//--------------------- .nv.callgraph             --------------------------
	.section	.nv.callgraph,"",@"SHT_CUDA_CALLGRAPH"
	.align	4
	.sectionentsize	8
	.align		4
        /*0000*/ 	.word	0x00000000
	.align		4
        /*0004*/ 	.word	0xffffffff
	.align		4
        /*0008*/ 	.word	0x00000000
	.align		4
        /*000c*/ 	.word	0xfffffffe
	.align		4
        /*0010*/ 	.word	0x00000000
	.align		4
        /*0014*/ 	.word	0xfffffffd
	.align		4
        /*0018*/ 	.word	0x00000000
	.align		4
        /*001c*/ 	.word	0xfffffffc


//--------------------- .text._Z3addPfS_i         --------------------------
	.section	.text._Z3addPfS_i,"ax",@progbits
	.align	128
        .global         _Z3addPfS_i
        .type           _Z3addPfS_i,@function
        .size           _Z3addPfS_i,(.L_x_1 - _Z3addPfS_i)
        .other          _Z3addPfS_i,@"STO_CUDA_ENTRY STV_DEFAULT"
_Z3addPfS_i:
.text._Z3addPfS_i:
[----:B------:R-:W-:Y:S01]  /*0000*/  LDC R1, c[0x0][0x37c] ;  /* 0x0000df00ff017b82 */ /* 0x000fe20000000800 */
[----:B------:R-:W0:Y:S07]  /*0010*/  S2R R7, SR_TID.X ;  /* 0x0000000000077919 */ /* 0x000e2e0000002100 */
[----:B------:R-:W0:Y:S01]  /*0020*/  LDC.64 R4, c[0x0][0x388] ;  /* 0x0000e200ff047b82 */ /* 0x000e220000000a00 */
[----:B------:R-:W1:Y:S07]  /*0030*/  LDCU.64 UR4, c[0x0][0x358] ;  /* 0x00006b00ff0477ac */ /* 0x000e6e0008000a00 */
[----:B------:R-:W2:Y:S01]  /*0040*/  LDC.64 R2, c[0x0][0x380] ;  /* 0x0000e000ff027b82 */ /* 0x000ea20000000a00 */
[----:B0-----:R-:W-:-:S04]  /*0050*/  IMAD.WIDE.U32 R4, R7, 0x4, R4 ;  /* 0x0000000407047825 */ /* 0x001fc800078e0004 */
[----:B--2---:R-:W-:Y:S02]  /*0060*/  IMAD.WIDE.U32 R2, R7, 0x4, R2 ;  /* 0x0000000407027825 */ /* 0x004fe400078e0002 */
[----:B-1----:R-:W2:Y:S04]  /*0070*/  LDG.E R5, desc[UR4][R4.64] ;  /* 0x0000000404057981 */ /* 0x002ea8000c1e1900 */
[----:B------:R-:W2:Y:S02]  /*0080*/  LDG.E R0, desc[UR4][R2.64] ;  /* 0x0000000402007981 */ /* 0x000ea4000c1e1900 */
[----:B--2---:R-:W-:-:S05]  /*0090*/  FADD R7, R0, R5 ;  /* 0x0000000500077221 */ /* 0x004fca0000000000 */
[----:B------:R-:W-:Y:S01]  /*00a0*/  STG.E desc[UR4][R2.64], R7 ;  /* 0x0000000702007986 */ /* 0x000fe2000c101904 */
[----:B------:R-:W-:Y:S05]  /*00b0*/  EXIT ;  /* 0x000000000000794d */ /* 0x000fea0003800000 */
.L_x_0:
[----:B------:R-:W-:-:S00]  /*00c0*/  BRA `(.L_x_0) ;  /* 0xfffffffc00fc7947 */ /* 0x000fc0000383ffff */
[----:B------:R-:W-:-:S00]  /*00d0*/  NOP ;  /* 0x0000000000007918 */ /* 0x000fc00000000000 */
        /* <DEDUP_REMOVED lines=10> */
.L_x_1:


//--------------------- .nv.shared.reserved.0     --------------------------
	.section	.nv.shared.reserved.0,"aw",@nobits
	.weak		__nv_reservedSMEM_offset_0_alias
	.size		__nv_reservedSMEM_offset_0_alias, 0, 64
	.other		__nv_reservedSMEM_offset_0_alias,@"STO_CUDA_RESERVED_SHARED STV_DEFAULT"
__nv_reservedSMEM_offset_0_alias:
	.zero		0
	.zero		64


//--------------------- .nv.constant0._Z3addPfS_i --------------------------
	.section	.nv.constant0._Z3addPfS_i,"a",@progbits
	.sectionflags	@""
	.align	4
.nv.constant0._Z3addPfS_i:
	.zero		916


//--------------------- SYMBOLS --------------------------

	.type		.nv.reservedSmem.offset0,@object
	.size		.nv.reservedSmem.offset0,0x4
